//
// Generated by NVIDIA NVVM Compiler
//
// Compiler Build ID: CL-36424714
// Cuda compilation tools, release 13.0, V13.0.88
// Based on NVVM 20.0.0
//

.version 9.0
.target sm_100
.address_size 64

	// .globl	_Z6addOnePii

.visible .entry _Z6addOnePii(
	.param .u64 .ptr .align 1 _Z6addOnePii_param_0,
	.param .u32 _Z6addOnePii_param_1
)
{
	.reg .pred 	%p<2>;
	.reg .b32 	%r<5>;
	.reg .b64 	%rd<5>;

	ld.param.u64 	%rd1, [_Z6addOnePii_param_0];
	ld.param.u32 	%r2, [_Z6addOnePii_param_1];
	mov.u32 	%r1, %tid.x;
	setp.ge.u32 	%p1, %r1, %r2;
	@%p1 bra 	$L__BB0_2;
	cvta.to.global.u64 	%rd2, %rd1;
	mul.wide.u32 	%rd3, %r1, 4;
	add.s64 	%rd4, %rd2, %rd3;
	ld.global.u32 	%r3, [%rd4];
	add.s32 	%r4, %r3, 1;
	st.global.u32 	[%rd4], %r4;
$L__BB0_2:
	ret;

}


// ===== COMPILED SASS (sm_100) =====

	.target	sm_100

	.elftype	@"ET_EXEC"


//--------------------- .note.nv.tkinfo           --------------------------
	.section	.note.nv.tkinfo,"",@"SHT_NOTE"
	.sectionflags	@"SHF_NOTE_NV_TKINFO"
	.tkinfo
        /*0018*/ 	.word	0x00000002
        /*0030*/ 	.string	""
        /*0030*/ 	.string	"ptxas"
        /*0030*/ 	.string	"Cuda compilation tools, release 13.0, V13.0.88"
        /*0030*/ 	.string	"Build cuda_13.0.r13.0/compiler.36424714_0"
        /*0030*/ 	.string	"-arch sm_100 -m 64 "



//--------------------- .note.nv.cuinfo           --------------------------
	.section	.note.nv.cuinfo,"",@"SHT_NOTE"
	.sectionflags	@"SHF_NOTE_NV_CUINFO"
        /*0018*/ 	.short	0x0002
        /*001a*/ 	.short	0x0064
        /*001c*/ 	.short	0x0082
	.zero		2


//--------------------- .nv.info                  --------------------------
	.section	.nv.info,"",@"SHT_CUDA_INFO"
	.align	4


	//----- nvinfo : EIATTR_REGCOUNT
	.align		4
        /*0000*/ 	.byte	0x04, 0x2f
        /*0002*/ 	.short	(.L_1 - .L_0)
	.align		4
.L_0:
        /*0004*/ 	.word	index@(_Z6addOnePii)
        /*0008*/ 	.word	0x00000008


	//----- nvinfo : EIATTR_FRAME_SIZE
	.align		4
.L_1:
        /*000c*/ 	.byte	0x04, 0x11
        /*000e*/ 	.short	(.L_3 - .L_2)
	.align		4
.L_2:
        /*0010*/ 	.word	index@(_Z6addOnePii)
        /*0014*/ 	.word	0x00000000


	//----- nvinfo : EIATTR_MIN_STACK_SIZE
	.align		4
.L_3:
        /*0018*/ 	.byte	0x04, 0x12
        /*001a*/ 	.short	(.L_5 - .L_4)
	.align		4
.L_4:
        /*001c*/ 	.word	index@(_Z6addOnePii)
        /*0020*/ 	.word	0x00000000
.L_5:


//--------------------- .nv.compat                --------------------------
	.section	.nv.compat,"",@"SHT_CUDA_COMPAT_INFO"
	.align	4
        /*0000*/ 	.byte	0x02, 0x09, 0x00, 0x00, 0x02, 0x02, 0x01, 0x00, 0x02, 0x05, 0x05, 0x00, 0x03, 0x07, 0x01, 0x01
        /*0010*/ 	.byte	0x02, 0x03, 0x00, 0x00, 0x02, 0x06, 0x01, 0x00, 0x04, 0x0b, 0x08, 0x00, 0x09, 0x00, 0x00, 0x00
        /*0020*/ 	.byte	0x00, 0x00, 0x00, 0x00


//--------------------- .nv.info._Z6addOnePii     --------------------------
	.section	.nv.info._Z6addOnePii,"",@"SHT_CUDA_INFO"
	.sectionflags	@""
	.align	4


	//----- nvinfo : EIATTR_CUDA_API_VERSION
	.align		4
        /*0000*/ 	.byte	0x04, 0x37
        /*0002*/ 	.short	(.L_7 - .L_6)
.L_6:
        /*0004*/ 	.word	0x00000082


	//----- nvinfo : EIATTR_KPARAM_INFO
	.align		4
.L_7:
        /*0008*/ 	.byte	0x04, 0x17
        /*000a*/ 	.short	(.L_9 - .L_8)
.L_8:
        /*000c*/ 	.word	0x00000000
        /*0010*/ 	.short	0x0001
        /*0012*/ 	.short	0x0008
        /*0014*/ 	.byte	0x00, 0xf0, 0x11, 0x00


	//----- nvinfo : EIATTR_KPARAM_INFO
	.align		4
.L_9:
        /*0018*/ 	.byte	0x04, 0x17
        /*001a*/ 	.short	(.L_11 - .L_10)
.L_10:
        /*001c*/ 	.word	0x00000000
        /*0020*/ 	.short	0x0000
        /*0022*/ 	.short	0x0000
        /*0024*/ 	.byte	0x00, 0xf5, 0x21, 0x00


	//----- nvinfo : EIATTR_SPARSE_MMA_MASK
	.align		4
.L_11:
        /*0028*/ 	.byte	0x03, 0x50
        /*002a*/ 	.short	0x0000


	//----- nvinfo : EIATTR_MAXREG_COUNT
	.align		4
        /*002c*/ 	.byte	0x03, 0x1b
        /*002e*/ 	.short	0x00ff


	//----- nvinfo : EIATTR_MERCURY_ISA_VERSION
	.align		4
        /*0030*/ 	.byte	0x03, 0x5f
        /*0032*/ 	.short	0x0101


	//----- nvinfo : EIATTR_VRC_CTA_INIT_COUNT
	.align		4
        /*0034*/ 	.byte	0x02, 0x4a
	.zero		1
	.zero		1


	//----- nvinfo : EIATTR_EXIT_INSTR_OFFSETS
	.align		4
        /*0038*/ 	.byte	0x04, 0x1c
        /*003a*/ 	.short	(.L_13 - .L_12)


	//   ....[0]....
.L_12:
        /*003c*/ 	.word	0x00000040


	//   ....[1]....
        /*0040*/ 	.word	0x000000b0


	//----- nvinfo : EIATTR_CBANK_PARAM_SIZE
	.align		4
.L_13:
        /*0044*/ 	.byte	0x03, 0x19
        /*0046*/ 	.short	0x000c


	//----- nvinfo : EIATTR_PARAM_CBANK
	.align		4
        /*0048*/ 	.byte	0x04, 0x0a
        /*004a*/ 	.short	(.L_15 - .L_14)
	.align		4
.L_14:
        /*004c*/ 	.word	index@(.nv.constant0._Z6addOnePii)
        /*0050*/ 	.short	0x0380
        /*0052*/ 	.short	0x000c


	//----- nvinfo : EIATTR_SW_WAR
	.align		4
.L_15:
        /*0054*/ 	.byte	0x04, 0x36
        /*0056*/ 	.short	(.L_17 - .L_16)
.L_16:
        /*0058*/ 	.word	0x00000008
.L_17:


//--------------------- .nv.callgraph             --------------------------
	.section	.nv.callgraph,"",@"SHT_CUDA_CALLGRAPH"
	.align	4
	.sectionentsize	8
	.align		4
        /*0000*/ 	.word	0x00000000
	.align		4
        /*0004*/ 	.word	0xffffffff
	.align		4
        /*0008*/ 	.word	0x00000000
	.align		4
        /*000c*/ 	.word	0xfffffffe
	.align		4
        /*0010*/ 	.word	0x00000000
	.align		4
        /*0014*/ 	.word	0xfffffffd
	.align		4
        /*0018*/ 	.word	0x00000000
	.align		4
        /*001c*/ 	.word	0xfffffffc


//--------------------- .text._Z6addOnePii        --------------------------
	.section	.text._Z6addOnePii,"ax",@progbits
	.align	128
        .global         _Z6addOnePii
        .type           _Z6addOnePii,@function
        .size           _Z6addOnePii,(.L_x_1 - _Z6addOnePii)
        .other          _Z6addOnePii,@"STO_CUDA_ENTRY STV_DEFAULT"
_Z6addOnePii:
.text._Z6addOnePii:
[----:B------:R-:W-:Y:S01]  /*0000*/  LDC R1, c[0x0][0x37c] ;  /* 0x0000df00ff017b82 */ /* 0x000fe20000000800 */
[----:B------:R-:W0:Y:S01]  /*0010*/  S2R R5, SR_TID.X ;  /* 0x0000000000057919 */ /* 0x000e220000002100 */
[----:B------:R-:W0:Y:S02]  /*0020*/  LDCU UR4, c[0x0][0x388] ;  /* 0x00007100ff0477ac */ /* 0x000e240008000800 */
[----:B0-----:R-:W-:-:S13]  /*0030*/  ISETP.GE.U32.AND P0, PT, R5, UR4, PT ;  /* 0x0000000405007c0c */ /* 0x001fda000bf06070 */
[----:B------:R-:W-:Y:S05]  /*0040*/  @P0 EXIT ;  /* 0x000000000000094d */ /* 0x000fea0003800000 */
[----:B------:R-:W0:Y:S01]  /*0050*/  LDC.64 R2, c[0x0][0x380] ;  /* 0x0000e000ff027b82 */ /* 0x000e220000000a00 */
[----:B------:R-:W1:Y:S01]  /*0060*/  LDCU.64 UR4, c[0x0][0x358] ;  /* 0x00006b00ff0477ac */ /* 0x000e620008000a00 */
[----:B0-----:R-:W-:-:S05]  /*0070*/  IMAD.WIDE.U32 R2, R5, 0x4, R2 ;  /* 0x0000000405027825 */ /* 0x001fca00078e0002 */
[----:B-1----:R-:W2:Y:S02]  /*0080*/  LDG.E R0, desc[UR4][R2.64] ;  /* 0x0000000402007981 */ /* 0x002ea4000c1e1900 */
[----:B--2---:R-:W-:-:S05]  /*0090*/  IADD3 R5, PT, PT, R0, 0x1, RZ ;  /* 0x0000000100057810 */ /* 0x004fca0007ffe0ff */
[----:B------:R-:W-:Y:S01]  /*00a0*/  STG.E desc[UR4][R2.64], R5 ;  /* 0x0000000502007986 */ /* 0x000fe2000c101904 */
[----:B------:R-:W-:Y:S05]  /*00b0*/  EXIT ;  /* 0x000000000000794d */ /* 0x000fea0003800000 */
.L_x_0:
[----:B------:R-:W-:-:S00]  /*00c0*/  BRA `(.L_x_0) ;  /* 0xfffffffc00fc7947 */ /* 0x000fc0000383ffff */
[----:B------:R-:W-:-:S00]  /*00d0*/  NOP ;  /* 0x0000000000007918 */ /* 0x000fc00000000000 */
        /* <DEDUP_REMOVED lines=10> */
.L_x_1:


//--------------------- .nv.shared.reserved.0     --------------------------
	.section	.nv.shared.reserved.0,"aw",@nobits
	.weak		__nv_reservedSMEM_offset_0_alias
	.size		__nv_reservedSMEM_offset_0_alias, 0, 64
	.other		__nv_reservedSMEM_offset_0_alias,@"STO_CUDA_RESERVED_SHARED STV_DEFAULT"
__nv_reservedSMEM_offset_0_alias:
	.zero		0
	.zero		64


//--------------------- .nv.constant0._Z6addOnePii --------------------------
	.section	.nv.constant0._Z6addOnePii,"a",@progbits
	.sectionflags	@""
	.align	4
.nv.constant0._Z6addOnePii:
	.zero		908


//--------------------- SYMBOLS --------------------------

	.type		.nv.reservedSmem.offset0,@object
	.size		.nv.reservedSmem.offset0,0x4
